//
// Generated by NVIDIA NVVM Compiler
//
// Compiler Build ID: CL-36424714
// Cuda compilation tools, release 13.0, V13.0.88
// Based on NVVM 20.0.0
//

.version 9.0
.target sm_100
.address_size 64

	// .globl	_Z14addVecOnDevicePfS_S_ii

.visible .entry _Z14addVecOnDevicePfS_S_ii(
	.param .u64 .ptr .align 1 _Z14addVecOnDevicePfS_S_ii_param_0,
	.param .u64 .ptr .align 1 _Z14addVecOnDevicePfS_S_ii_param_1,
	.param .u64 .ptr .align 1 _Z14addVecOnDevicePfS_S_ii_param_2,
	.param .u32 _Z14addVecOnDevicePfS_S_ii_param_3,
	.param .u32 _Z14addVecOnDevicePfS_S_ii_param_4
)
{
	.reg .pred 	%p<8>;
	.reg .b32 	%r<15>;
	.reg .b32 	%f<13>;
	.reg .b64 	%rd<23>;

	ld.param.u64 	%rd4, [_Z14addVecOnDevicePfS_S_ii_param_0];
	ld.param.u64 	%rd5, [_Z14addVecOnDevicePfS_S_ii_param_1];
	ld.param.u64 	%rd6, [_Z14addVecOnDevicePfS_S_ii_param_2];
	ld.param.u32 	%r9, [_Z14addVecOnDevicePfS_S_ii_param_3];
	ld.param.u32 	%r10, [_Z14addVecOnDevicePfS_S_ii_param_4];
	cvta.to.global.u64 	%rd1, %rd6;
	cvta.to.global.u64 	%rd2, %rd5;
	cvta.to.global.u64 	%rd3, %rd4;
	mov.u32 	%r11, %ctaid.x;
	mov.u32 	%r1, %ntid.x;
	mul.lo.s32 	%r2, %r11, %r1;
	mov.u32 	%r12, %tid.x;
	add.s32 	%r14, %r2, %r12;
	setp.eq.s32 	%p1, %r10, 2;
	@%p1 bra 	$L__BB0_7;
	setp.ne.s32 	%p2, %r10, 1;
	@%p2 bra 	$L__BB0_11;
	setp.ge.s32 	%p5, %r14, %r9;
	@%p5 bra 	$L__BB0_11;
	add.s32 	%r4, %r14, %r2;
$L__BB0_4:
	mul.wide.s32 	%rd15, %r14, 4;
	add.s64 	%rd16, %rd3, %rd15;
	ld.global.f32 	%f7, [%rd16];
	add.s64 	%rd17, %rd2, %rd15;
	ld.global.f32 	%f8, [%rd17];
	add.f32 	%f9, %f7, %f8;
	add.s64 	%rd18, %rd1, %rd15;
	st.global.f32 	[%rd18], %f9;
	add.s32 	%r6, %r14, %r1;
	setp.ge.u32 	%p6, %r6, %r9;
	@%p6 bra 	$L__BB0_6;
	mul.wide.u32 	%rd19, %r6, 4;
	add.s64 	%rd20, %rd3, %rd19;
	ld.global.f32 	%f10, [%rd20];
	add.s64 	%rd21, %rd2, %rd19;
	ld.global.f32 	%f11, [%rd21];
	add.f32 	%f12, %f10, %f11;
	add.s64 	%rd22, %rd1, %rd19;
	st.global.f32 	[%rd22], %f12;
$L__BB0_6:
	add.s32 	%r14, %r4, %r14;
	setp.lt.s32 	%p7, %r14, %r9;
	@%p7 bra 	$L__BB0_4;
	bra.uni 	$L__BB0_11;
$L__BB0_7:
	shl.b32 	%r8, %r14, 1;
	setp.ge.s32 	%p3, %r8, %r9;
	@%p3 bra 	$L__BB0_9;
	mul.wide.s32 	%rd7, %r8, 4;
	add.s64 	%rd8, %rd3, %rd7;
	ld.global.f32 	%f1, [%rd8];
	add.s64 	%rd9, %rd2, %rd7;
	ld.global.f32 	%f2, [%rd9];
	add.f32 	%f3, %f1, %f2;
	add.s64 	%rd10, %rd1, %rd7;
	st.global.f32 	[%rd10], %f3;
$L__BB0_9:
	add.s32 	%r13, %r8, 1;
	setp.ge.s32 	%p4, %r13, %r9;
	@%p4 bra 	$L__BB0_11;
	mul.wide.s32 	%rd11, %r8, 4;
	add.s64 	%rd12, %rd3, %rd11;
	ld.global.f32 	%f4, [%rd12+4];
	add.s64 	%rd13, %rd2, %rd11;
	ld.global.f32 	%f5, [%rd13+4];
	add.f32 	%f6, %f4, %f5;
	add.s64 	%rd14, %rd1, %rd11;
	st.global.f32 	[%rd14+4], %f6;
$L__BB0_11:
	ret;

}


// ===== COMPILED SASS (sm_100) =====

	.target	sm_100

	.elftype	@"ET_EXEC"


//--------------------- .note.nv.tkinfo           --------------------------
	.section	.note.nv.tkinfo,"",@"SHT_NOTE"
	.sectionflags	@"SHF_NOTE_NV_TKINFO"
	.tkinfo
        /*0018*/ 	.word	0x00000002
        /*0030*/ 	.string	""
        /*0030*/ 	.string	"ptxas"
        /*0030*/ 	.string	"Cuda compilation tools, release 13.0, V13.0.88"
        /*0030*/ 	.string	"Build cuda_13.0.r13.0/compiler.36424714_0"
        /*0030*/ 	.string	"-arch sm_100 -m 64 "



//--------------------- .note.nv.cuinfo           --------------------------
	.section	.note.nv.cuinfo,"",@"SHT_NOTE"
	.sectionflags	@"SHF_NOTE_NV_CUINFO"
        /*0018*/ 	.short	0x0002
        /*001a*/ 	.short	0x0064
        /*001c*/ 	.short	0x0082
	.zero		2


//--------------------- .nv.info                  --------------------------
	.section	.nv.info,"",@"SHT_CUDA_INFO"
	.align	4


	//----- nvinfo : EIATTR_REGCOUNT
	.align		4
        /*0000*/ 	.byte	0x04, 0x2f
        /*0002*/ 	.short	(.L_1 - .L_0)
	.align		4
.L_0:
        /*0004*/ 	.word	index@(_Z14addVecOnDevicePfS_S_ii)
        /*0008*/ 	.word	0x00000016


	//----- nvinfo : EIATTR_FRAME_SIZE
	.align		4
.L_1:
        /*000c*/ 	.byte	0x04, 0x11
        /*000e*/ 	.short	(.L_3 - .L_2)
	.align		4
.L_2:
        /*0010*/ 	.word	index@(_Z14addVecOnDevicePfS_S_ii)
        /*0014*/ 	.word	0x00000000


	//----- nvinfo : EIATTR_MIN_STACK_SIZE
	.align		4
.L_3:
        /*0018*/ 	.byte	0x04, 0x12
        /*001a*/ 	.short	(.L_5 - .L_4)
	.align		4
.L_4:
        /*001c*/ 	.word	index@(_Z14addVecOnDevicePfS_S_ii)
        /*0020*/ 	.word	0x00000000
.L_5:


//--------------------- .nv.compat                --------------------------
	.section	.nv.compat,"",@"SHT_CUDA_COMPAT_INFO"
	.align	4
        /*0000*/ 	.byte	0x02, 0x09, 0x00, 0x00, 0x02, 0x02, 0x01, 0x00, 0x02, 0x05, 0x05, 0x00, 0x03, 0x07, 0x01, 0x01
        /*0010*/ 	.byte	0x02, 0x03, 0x00, 0x00, 0x02, 0x06, 0x01, 0x00, 0x04, 0x0b, 0x08, 0x00, 0x09, 0x00, 0x00, 0x00
        /*0020*/ 	.byte	0x00, 0x00, 0x00, 0x00


//--------------------- .nv.info._Z14addVecOnDevicePfS_S_ii --------------------------
	.section	.nv.info._Z14addVecOnDevicePfS_S_ii,"",@"SHT_CUDA_INFO"
	.sectionflags	@""
	.align	4


	//----- nvinfo : EIATTR_CUDA_API_VERSION
	.align		4
        /*0000*/ 	.byte	0x04, 0x37
        /*0002*/ 	.short	(.L_7 - .L_6)
.L_6:
        /*0004*/ 	.word	0x00000082


	//----- nvinfo : EIATTR_KPARAM_INFO
	.align		4
.L_7:
        /*0008*/ 	.byte	0x04, 0x17
        /*000a*/ 	.short	(.L_9 - .L_8)
.L_8:
        /*000c*/ 	.word	0x00000000
        /*0010*/ 	.short	0x0004
        /*0012*/ 	.short	0x001c
        /*0014*/ 	.byte	0x00, 0xf0, 0x11, 0x00


	//----- nvinfo : EIATTR_KPARAM_INFO
	.align		4
.L_9:
        /*0018*/ 	.byte	0x04, 0x17
        /*001a*/ 	.short	(.L_11 - .L_10)
.L_10:
        /*001c*/ 	.word	0x00000000
        /*0020*/ 	.short	0x0003
        /*0022*/ 	.short	0x0018
        /*0024*/ 	.byte	0x00, 0xf0, 0x11, 0x00


	//----- nvinfo : EIATTR_KPARAM_INFO
	.align		4
.L_11:
        /*0028*/ 	.byte	0x04, 0x17
        /*002a*/ 	.short	(.L_13 - .L_12)
.L_12:
        /*002c*/ 	.word	0x00000000
        /*0030*/ 	.short	0x0002
        /*0032*/ 	.short	0x0010
        /*0034*/ 	.byte	0x00, 0xf5, 0x21, 0x00


	//----- nvinfo : EIATTR_KPARAM_INFO
	.align		4
.L_13:
        /*0038*/ 	.byte	0x04, 0x17
        /*003a*/ 	.short	(.L_15 - .L_14)
.L_14:
        /*003c*/ 	.word	0x00000000
        /*0040*/ 	.short	0x0001
        /*0042*/ 	.short	0x0008
        /*0044*/ 	.byte	0x00, 0xf5, 0x21, 0x00


	//----- nvinfo : EIATTR_KPARAM_INFO
	.align		4
.L_15:
        /*0048*/ 	.byte	0x04, 0x17
        /*004a*/ 	.short	(.L_17 - .L_16)
.L_16:
        /*004c*/ 	.word	0x00000000
        /*0050*/ 	.short	0x0000
        /*0052*/ 	.short	0x0000
        /*0054*/ 	.byte	0x00, 0xf5, 0x21, 0x00


	//----- nvinfo : EIATTR_SPARSE_MMA_MASK
	.align		4
.L_17:
        /*0058*/ 	.byte	0x03, 0x50
        /*005a*/ 	.short	0x0000


	//----- nvinfo : EIATTR_MAXREG_COUNT
	.align		4
        /*005c*/ 	.byte	0x03, 0x1b
        /*005e*/ 	.short	0x00ff


	//----- nvinfo : EIATTR_MERCURY_ISA_VERSION
	.align		4
        /*0060*/ 	.byte	0x03, 0x5f
        /*0062*/ 	.short	0x0101


	//----- nvinfo : EIATTR_VRC_CTA_INIT_COUNT
	.align		4
        /*0064*/ 	.byte	0x02, 0x4a
	.zero		1
	.zero		1


	//----- nvinfo : EIATTR_EXIT_INSTR_OFFSETS
	.align		4
        /*0068*/ 	.byte	0x04, 0x1c
        /*006a*/ 	.short	(.L_19 - .L_18)


	//   ....[0]....
.L_18:
        /*006c*/ 	.word	0x000000b0


	//   ....[1]....
        /*0070*/ 	.word	0x000000e0


	//   ....[2]....
        /*0074*/ 	.word	0x000002a0


	//   ....[3]....
        /*0078*/ 	.word	0x000003d0


	//   ....[4]....
        /*007c*/ 	.word	0x00000480


	//----- nvinfo : EIATTR_CRS_STACK_SIZE
	.align		4
.L_19:
        /*0080*/ 	.byte	0x04, 0x1e
        /*0082*/ 	.short	(.L_21 - .L_20)
.L_20:
        /*0084*/ 	.word	0x00000000


	//----- nvinfo : EIATTR_CBANK_PARAM_SIZE
	.align		4
.L_21:
        /*0088*/ 	.byte	0x03, 0x19
        /*008a*/ 	.short	0x0020


	//----- nvinfo : EIATTR_PARAM_CBANK
	.align		4
        /*008c*/ 	.byte	0x04, 0x0a
        /*008e*/ 	.short	(.L_23 - .L_22)
	.align		4
.L_22:
        /*0090*/ 	.word	index@(.nv.constant0._Z14addVecOnDevicePfS_S_ii)
        /*0094*/ 	.short	0x0380
        /*0096*/ 	.short	0x0020


	//----- nvinfo : EIATTR_SW_WAR
	.align		4
.L_23:
        /*0098*/ 	.byte	0x04, 0x36
        /*009a*/ 	.short	(.L_25 - .L_24)
.L_24:
        /*009c*/ 	.word	0x00000008
.L_25:


//--------------------- .nv.callgraph             --------------------------
	.section	.nv.callgraph,"",@"SHT_CUDA_CALLGRAPH"
	.align	4
	.sectionentsize	8
	.align		4
        /*0000*/ 	.word	0x00000000
	.align		4
        /*0004*/ 	.word	0xffffffff
	.align		4
        /*0008*/ 	.word	0x00000000
	.align		4
        /*000c*/ 	.word	0xfffffffe
	.align		4
        /*0010*/ 	.word	0x00000000
	.align		4
        /*0014*/ 	.word	0xfffffffd
	.align		4
        /*0018*/ 	.word	0x00000000
	.align		4
        /*001c*/ 	.word	0xfffffffc


//--------------------- .text._Z14addVecOnDevicePfS_S_ii --------------------------
	.section	.text._Z14addVecOnDevicePfS_S_ii,"ax",@progbits
	.align	128
        .global         _Z14addVecOnDevicePfS_S_ii
        .type           _Z14addVecOnDevicePfS_S_ii,@function
        .size           _Z14addVecOnDevicePfS_S_ii,(.L_x_7 - _Z14addVecOnDevicePfS_S_ii)
        .other          _Z14addVecOnDevicePfS_S_ii,@"STO_CUDA_ENTRY STV_DEFAULT"
_Z14addVecOnDevicePfS_S_ii:
.text._Z14addVecOnDevicePfS_S_ii:
[----:B------:R-:W-:Y:S08]  /*0000*/  LDC R1, c[0x0][0x37c] ;  /* 0x0000df00ff017b82 */ /* 0x000ff00000000800 */
[----:B------:R-:W0:Y:S01]  /*0010*/  LDC R0, c[0x0][0x39c] ;  /* 0x0000e700ff007b82 */ /* 0x000e220000000800 */
[----:B------:R-:W1:Y:S01]  /*0020*/  S2R R15, SR_TID.X ;  /* 0x00000000000f7919 */ /* 0x000e620000002100 */
[----:B------:R-:W2:Y:S01]  /*0030*/  LDCU UR5, c[0x0][0x360] ;  /* 0x00006c00ff0577ac */ /* 0x000ea20008000800 */
[----:B------:R-:W3:Y:S05]  /*0040*/  LDCU.64 UR6, c[0x0][0x358] ;  /* 0x00006b00ff0677ac */ /* 0x000eea0008000a00 */
[----:B------:R-:W2:Y:S01]  /*0050*/  S2UR UR4, SR_CTAID.X ;  /* 0x00000000000479c3 */ /* 0x000ea20000002500 */
[----:B0-----:R-:W-:Y:S01]  /*0060*/  ISETP.NE.AND P0, PT, R0, 0x2, PT ;  /* 0x000000020000780c */ /* 0x001fe20003f05270 */
[----:B--2---:R-:W-:-:S06]  /*0070*/  UIMAD UR4, UR4, UR5, URZ ;  /* 0x00000005040472a4 */ /* 0x004fcc000f8e02ff */
[----:B-1----:R-:W-:-:S06]  /*0080*/  IADD3 R15, PT, PT, R15, UR4, RZ ;  /* 0x000000040f0f7c10 */ /* 0x002fcc000fffe0ff */
[----:B---3--:R-:W-:Y:S05]  /*0090*/  @!P0 BRA `(.L_x_0) ;  /* 0x0000000000848947 */ /* 0x008fea0003800000 */
[----:B------:R-:W-:-:S13]  /*00a0*/  ISETP.NE.AND P0, PT, R0, 0x1, PT ;  /* 0x000000010000780c */ /* 0x000fda0003f05270 */
[----:B------:R-:W-:Y:S05]  /*00b0*/  @P0 EXIT ;  /* 0x000000000000094d */ /* 0x000fea0003800000 */
[----:B------:R-:W0:Y:S02]  /*00c0*/  LDCU UR8, c[0x0][0x398] ;  /* 0x00007300ff0877ac */ /* 0x000e240008000800 */
[----:B0-----:R-:W-:-:S13]  /*00d0*/  ISETP.GE.AND P0, PT, R15, UR8, PT ;  /* 0x000000080f007c0c */ /* 0x001fda000bf06270 */
[----:B------:R-:W-:Y:S05]  /*00e0*/  @P0 EXIT ;  /* 0x000000000000094d */ /* 0x000fea0003800000 */
[----:B------:R-:W0:Y:S01]  /*00f0*/  LDC R14, c[0x0][0x398] ;  /* 0x0000e600ff0e7b82 */ /* 0x000e220000000800 */
[----:B------:R-:W-:-:S07]  /*0100*/  IADD3 R0, PT, PT, R15, UR4, RZ ;  /* 0x000000040f007c10 */ /* 0x000fce000fffe0ff */
[----:B------:R-:W1:Y:S08]  /*0110*/  LDC.64 R2, c[0x0][0x390] ;  /* 0x0000e400ff027b82 */ /* 0x000e700000000a00 */
[----:B------:R-:W2:Y:S08]  /*0120*/  LDC.64 R4, c[0x0][0x380] ;  /* 0x0000e000ff047b82 */ /* 0x000eb00000000a00 */
[----:B------:R-:W3:Y:S02]  /*0130*/  LDC.64 R6, c[0x0][0x388] ;  /* 0x0000e200ff067b82 */ /* 0x000ee40000000a00 */
.L_x_3:
[----:B--2---:R-:W-:-:S04]  /*0140*/  IMAD.WIDE R8, R15, 0x4, R4 ;  /* 0x000000040f087825 */ /* 0x004fc800078e0204 */
[C---:B---3--:R-:W-:Y:S02]  /*0150*/  IMAD.WIDE R10, R15.reuse, 0x4, R6 ;  /* 0x000000040f0a7825 */ /* 0x048fe400078e0206 */
[----:B------:R-:W2:Y:S04]  /*0160*/  LDG.E R8, desc[UR6][R8.64] ;  /* 0x0000000608087981 */ /* 0x000ea8000c1e1900 */
[----:B------:R-:W2:Y:S01]  /*0170*/  LDG.E R11, desc[UR6][R10.64] ;  /* 0x000000060a0b7981 */ /* 0x000ea2000c1e1900 */
[C---:B01----:R-:W-:Y:S01]  /*0180*/  IMAD.WIDE R12, R15.reuse, 0x4, R2 ;  /* 0x000000040f0c7825 */ /* 0x043fe200078e0202 */
[----:B------:R-:W-:Y:S01]  /*0190*/  IADD3 R19, PT, PT, R15, UR5, RZ ;  /* 0x000000050f137c10 */ /* 0x000fe2000fffe0ff */
[----:B------:R-:W-:Y:S01]  /*01a0*/  BSSY.RECONVERGENT B0, `(.L_x_1) ;  /* 0x000000e000007945 */ /* 0x000fe20003800200 */
[----:B------:R-:W-:-:S02]  /*01b0*/  IADD3 R15, PT, PT, R0, R15, RZ ;  /* 0x0000000f000f7210 */ /* 0x000fc40007ffe0ff */
[-C--:B0-----:R-:W-:Y:S02]  /*01c0*/  ISETP.GE.U32.AND P0, PT, R19, R14.reuse, PT ;  /* 0x0000000e1300720c */ /* 0x081fe40003f06070 */
[----:B------:R-:W-:Y:S01]  /*01d0*/  ISETP.GE.AND P1, PT, R15, R14, PT ;  /* 0x0000000e0f00720c */ /* 0x000fe20003f26270 */
[----:B--2---:R-:W-:-:S05]  /*01e0*/  FADD R17, R8, R11 ;  /* 0x0000000b08117221 */ /* 0x004fca0000000000 */
[----:B------:R0:W-:Y:S05]  /*01f0*/  STG.E desc[UR6][R12.64], R17 ;  /* 0x000000110c007986 */ /* 0x0001ea000c101906 */
[----:B------:R-:W-:Y:S05]  /*0200*/  @P0 BRA `(.L_x_2) ;  /* 0x00000000001c0947 */ /* 0x000fea0003800000 */
[----:B------:R-:W-:-:S04]  /*0210*/  IMAD.WIDE.U32 R8, R19, 0x4, R4 ;  /* 0x0000000413087825 */ /* 0x000fc800078e0004 */
[C---:B------:R-:W-:Y:S02]  /*0220*/  IMAD.WIDE.U32 R10, R19.reuse, 0x4, R6 ;  /* 0x00000004130a7825 */ /* 0x040fe400078e0006 */
[----:B------:R-:W2:Y:S04]  /*0230*/  LDG.E R8, desc[UR6][R8.64] ;  /* 0x0000000608087981 */ /* 0x000ea8000c1e1900 */
[----:B------:R-:W2:Y:S01]  /*0240*/  LDG.E R11, desc[UR6][R10.64] ;  /* 0x000000060a0b7981 */ /* 0x000ea2000c1e1900 */
[----:B0-----:R-:W-:-:S04]  /*0250*/  IMAD.WIDE.U32 R12, R19, 0x4, R2 ;  /* 0x00000004130c7825 */ /* 0x001fc800078e0002 */
[----:B--2---:R-:W-:-:S05]  /*0260*/  FADD R17, R8, R11 ;  /* 0x0000000b08117221 */ /* 0x004fca0000000000 */
[----:B------:R1:W-:Y:S02]  /*0270*/  STG.E desc[UR6][R12.64], R17 ;  /* 0x000000110c007986 */ /* 0x0003e4000c101906 */
.L_x_2:
[----:B------:R-:W-:Y:S05]  /*0280*/  BSYNC.RECONVERGENT B0 ;  /* 0x0000000000007941 */ /* 0x000fea0003800200 */
.L_x_1:
[----:B------:R-:W-:Y:S05]  /*0290*/  @!P1 BRA `(.L_x_3) ;  /* 0xfffffffc00a89947 */ /* 0x000fea000383ffff */
[----:B------:R-:W-:Y:S05]  /*02a0*/  EXIT ;  /* 0x000000000000794d */ /* 0x000fea0003800000 */
.L_x_0:
[----:B------:R-:W0:Y:S01]  /*02b0*/  LDCU UR4, c[0x0][0x398] ;  /* 0x00007300ff0477ac */ /* 0x000e220008000800 */
[----:B------:R-:W-:Y:S01]  /*02c0*/  SHF.L.U32 R15, R15, 0x1, RZ ;  /* 0x000000010f0f7819 */ /* 0x000fe200000006ff */
[----:B------:R-:W-:Y:S03]  /*02d0*/  BSSY.RECONVERGENT B0, `(.L_x_4) ;  /* 0x000000f000007945 */ /* 0x000fe60003800200 */
[C---:B------:R-:W-:Y:S02]  /*02e0*/  IADD3 R0, PT, PT, R15.reuse, 0x1, RZ ;  /* 0x000000010f007810 */ /* 0x040fe40007ffe0ff */
[----:B0-----:R-:W-:Y:S02]  /*02f0*/  ISETP.GE.AND P0, PT, R15, UR4, PT ;  /* 0x000000040f007c0c */ /* 0x001fe4000bf06270 */
[----:B------:R-:W-:-:S11]  /*0300*/  ISETP.GE.AND P1, PT, R0, UR4, PT ;  /* 0x0000000400007c0c */ /* 0x000fd6000bf26270 */
[----:B------:R-:W-:Y:S05]  /*0310*/  @P0 BRA `(.L_x_5) ;  /* 0x0000000000280947 */ /* 0x000fea0003800000 */
[----:B------:R-:W0:Y:S08]  /*0320*/  LDC.64 R2, c[0x0][0x380] ;  /* 0x0000e000ff027b82 */ /* 0x000e300000000a00 */
[----:B------:R-:W1:Y:S08]  /*0330*/  LDC.64 R4, c[0x0][0x388] ;  /* 0x0000e200ff047b82 */ /* 0x000e700000000a00 */
[----:B------:R-:W2:Y:S01]  /*0340*/  LDC.64 R6, c[0x0][0x390] ;  /* 0x0000e400ff067b82 */ /* 0x000ea20000000a00 */
[----:B0-----:R-:W-:-:S06]  /*0350*/  IMAD.WIDE R2, R15, 0x4, R2 ;  /* 0x000000040f027825 */ /* 0x001fcc00078e0202 */
[----:B------:R-:W3:Y:S01]  /*0360*/  LDG.E R2, desc[UR6][R2.64] ;  /* 0x0000000602027981 */ /* 0x000ee2000c1e1900 */
[----:B-1----:R-:W-:-:S06]  /*0370*/  IMAD.WIDE R4, R15, 0x4, R4 ;  /* 0x000000040f047825 */ /* 0x002fcc00078e0204 */
[----:B------:R-:W3:Y:S01]  /*0380*/  LDG.E R5, desc[UR6][R4.64] ;  /* 0x0000000604057981 */ /* 0x000ee2000c1e1900 */
[----:B--2---:R-:W-:-:S04]  /*0390*/  IMAD.WIDE R6, R15, 0x4, R6 ;  /* 0x000000040f067825 */ /* 0x004fc800078e0206 */
[----:B---3--:R-:W-:-:S05]  /*03a0*/  FADD R9, R2, R5 ;  /* 0x0000000502097221 */ /* 0x008fca0000000000 */
[----:B------:R0:W-:Y:S02]  /*03b0*/  STG.E desc[UR6][R6.64], R9 ;  /* 0x0000000906007986 */ /* 0x0001e4000c101906 */
.L_x_5:
[----:B------:R-:W-:Y:S05]  /*03c0*/  BSYNC.RECONVERGENT B0 ;  /* 0x0000000000007941 */ /* 0x000fea0003800200 */
.L_x_4:
[----:B------:R-:W-:Y:S05]  /*03d0*/  @P1 EXIT ;  /* 0x000000000000194d */ /* 0x000fea0003800000 */
[----:B------:R-:W1:Y:S08]  /*03e0*/  LDC.64 R2, c[0x0][0x380] ;  /* 0x0000e000ff027b82 */ /* 0x000e700000000a00 */
[----:B------:R-:W2:Y:S08]  /*03f0*/  LDC.64 R4, c[0x0][0x388] ;  /* 0x0000e200ff047b82 */ /* 0x000eb00000000a00 */
[----:B0-----:R-:W0:Y:S01]  /*0400*/  LDC.64 R6, c[0x0][0x390] ;  /* 0x0000e400ff067b82 */ /* 0x001e220000000a00 */
[----:B-1----:R-:W-:-:S06]  /*0410*/  IMAD.WIDE R2, R15, 0x4, R2 ;  /* 0x000000040f027825 */ /* 0x002fcc00078e0202 */
[----:B------:R-:W3:Y:S01]  /*0420*/  LDG.E R2, desc[UR6][R2.64+0x4] ;  /* 0x0000040602027981 */ /* 0x000ee2000c1e1900 */
[----:B--2---:R-:W-:-:S06]  /*0430*/  IMAD.WIDE R4, R15, 0x4, R4 ;  /* 0x000000040f047825 */ /* 0x004fcc00078e0204 */
[----:B------:R-:W3:Y:S01]  /*0440*/  LDG.E R5, desc[UR6][R4.64+0x4] ;  /* 0x0000040604057981 */ /* 0x000ee2000c1e1900 */
[----:B0-----:R-:W-:-:S04]  /*0450*/  IMAD.WIDE R6, R15, 0x4, R6 ;  /* 0x000000040f067825 */ /* 0x001fc800078e0206 */
[----:B---3--:R-:W-:-:S05]  /*0460*/  FADD R9, R2, R5 ;  /* 0x0000000502097221 */ /* 0x008fca0000000000 */
[----:B------:R-:W-:Y:S01]  /*0470*/  STG.E desc[UR6][R6.64+0x4], R9 ;  /* 0x0000040906007986 */ /* 0x000fe2000c101906 */
[----:B------:R-:W-:Y:S05]  /*0480*/  EXIT ;  /* 0x000000000000794d */ /* 0x000fea0003800000 */
.L_x_6:
[----:B------:R-:W-:-:S00]  /*0490*/  BRA `(.L_x_6) ;  /* 0xfffffffc00fc7947 */ /* 0x000fc0000383ffff */
[----:B------:R-:W-:-:S00]  /*04a0*/  NOP ;  /* 0x0000000000007918 */ /* 0x000fc00000000000 */
        /* <DEDUP_REMOVED lines=13> */
.L_x_7:


//--------------------- .nv.shared.reserved.0     --------------------------
	.section	.nv.shared.reserved.0,"aw",@nobits
	.weak		__nv_reservedSMEM_offset_0_alias
	.size		__nv_reservedSMEM_offset_0_alias, 0, 64
	.other		__nv_reservedSMEM_offset_0_alias,@"STO_CUDA_RESERVED_SHARED STV_DEFAULT"
__nv_reservedSMEM_offset_0_alias:
	.zero		0
	.zero		64


//--------------------- .nv.constant0._Z14addVecOnDevicePfS_S_ii --------------------------
	.section	.nv.constant0._Z14addVecOnDevicePfS_S_ii,"a",@progbits
	.sectionflags	@""
	.align	4
.nv.constant0._Z14addVecOnDevicePfS_S_ii:
	.zero		928


//--------------------- SYMBOLS --------------------------

	.type		.nv.reservedSmem.offset0,@object
	.size		.nv.reservedSmem.offset0,0x4
